//
// Generated by NVIDIA NVVM Compiler
//
// Compiler Build ID: CL-36424714
// Cuda compilation tools, release 13.0, V13.0.88
// Based on NVVM 20.0.0
//

.version 9.0
.target sm_100
.address_size 64

	// .globl	_Z23matrix_transpose_kernelPKfPfii

.visible .entry _Z23matrix_transpose_kernelPKfPfii(
	.param .u64 .ptr .align 1 _Z23matrix_transpose_kernelPKfPfii_param_0,
	.param .u64 .ptr .align 1 _Z23matrix_transpose_kernelPKfPfii_param_1,
	.param .u32 _Z23matrix_transpose_kernelPKfPfii_param_2,
	.param .u32 _Z23matrix_transpose_kernelPKfPfii_param_3
)
{
	.reg .pred 	%p<4>;
	.reg .b32 	%r<15>;
	.reg .b32 	%f<2>;
	.reg .b64 	%rd<9>;

	ld.param.u64 	%rd1, [_Z23matrix_transpose_kernelPKfPfii_param_0];
	ld.param.u64 	%rd2, [_Z23matrix_transpose_kernelPKfPfii_param_1];
	ld.param.u32 	%r3, [_Z23matrix_transpose_kernelPKfPfii_param_2];
	ld.param.u32 	%r5, [_Z23matrix_transpose_kernelPKfPfii_param_3];
	mov.u32 	%r6, %ctaid.x;
	mov.u32 	%r7, %ntid.x;
	mov.u32 	%r8, %tid.x;
	mad.lo.s32 	%r1, %r6, %r7, %r8;
	mov.u32 	%r9, %ctaid.y;
	mov.u32 	%r10, %ntid.y;
	mov.u32 	%r11, %tid.y;
	mad.lo.s32 	%r12, %r9, %r10, %r11;
	setp.ge.s32 	%p1, %r1, %r3;
	setp.ge.s32 	%p2, %r12, %r5;
	or.pred  	%p3, %p1, %p2;
	@%p3 bra 	$L__BB0_2;
	cvta.to.global.u64 	%rd3, %rd1;
	cvta.to.global.u64 	%rd4, %rd2;
	mad.lo.s32 	%r13, %r3, %r12, %r1;
	mul.wide.s32 	%rd5, %r13, 4;
	add.s64 	%rd6, %rd3, %rd5;
	ld.global.f32 	%f1, [%rd6];
	mad.lo.s32 	%r14, %r5, %r1, %r12;
	mul.wide.s32 	%rd7, %r14, 4;
	add.s64 	%rd8, %rd4, %rd7;
	st.global.f32 	[%rd8], %f1;
$L__BB0_2:
	ret;

}


// ===== COMPILED SASS (sm_100) =====

	.target	sm_100

	.elftype	@"ET_EXEC"


//--------------------- .note.nv.tkinfo           --------------------------
	.section	.note.nv.tkinfo,"",@"SHT_NOTE"
	.sectionflags	@"SHF_NOTE_NV_TKINFO"
	.tkinfo
        /*0018*/ 	.word	0x00000002
        /*0030*/ 	.string	""
        /*0030*/ 	.string	"ptxas"
        /*0030*/ 	.string	"Cuda compilation tools, release 13.0, V13.0.88"
        /*0030*/ 	.string	"Build cuda_13.0.r13.0/compiler.36424714_0"
        /*0030*/ 	.string	"-arch sm_100 -m 64 "



//--------------------- .note.nv.cuinfo           --------------------------
	.section	.note.nv.cuinfo,"",@"SHT_NOTE"
	.sectionflags	@"SHF_NOTE_NV_CUINFO"
        /*0018*/ 	.short	0x0002
        /*001a*/ 	.short	0x0064
        /*001c*/ 	.short	0x0082
	.zero		2


//--------------------- .nv.info                  --------------------------
	.section	.nv.info,"",@"SHT_CUDA_INFO"
	.align	4


	//----- nvinfo : EIATTR_REGCOUNT
	.align		4
        /*0000*/ 	.byte	0x04, 0x2f
        /*0002*/ 	.short	(.L_1 - .L_0)
	.align		4
.L_0:
        /*0004*/ 	.word	index@(_Z23matrix_transpose_kernelPKfPfii)
        /*0008*/ 	.word	0x0000000a


	//----- nvinfo : EIATTR_FRAME_SIZE
	.align		4
.L_1:
        /*000c*/ 	.byte	0x04, 0x11
        /*000e*/ 	.short	(.L_3 - .L_2)
	.align		4
.L_2:
        /*0010*/ 	.word	index@(_Z23matrix_transpose_kernelPKfPfii)
        /*0014*/ 	.word	0x00000000


	//----- nvinfo : EIATTR_MIN_STACK_SIZE
	.align		4
.L_3:
        /*0018*/ 	.byte	0x04, 0x12
        /*001a*/ 	.short	(.L_5 - .L_4)
	.align		4
.L_4:
        /*001c*/ 	.word	index@(_Z23matrix_transpose_kernelPKfPfii)
        /*0020*/ 	.word	0x00000000
.L_5:


//--------------------- .nv.compat                --------------------------
	.section	.nv.compat,"",@"SHT_CUDA_COMPAT_INFO"
	.align	4
        /*0000*/ 	.byte	0x02, 0x09, 0x00, 0x00, 0x02, 0x02, 0x01, 0x00, 0x02, 0x05, 0x05, 0x00, 0x03, 0x07, 0x01, 0x01
        /*0010*/ 	.byte	0x02, 0x03, 0x00, 0x00, 0x02, 0x06, 0x01, 0x00, 0x04, 0x0b, 0x08, 0x00, 0x09, 0x00, 0x00, 0x00
        /*0020*/ 	.byte	0x00, 0x00, 0x00, 0x00


//--------------------- .nv.info._Z23matrix_transpose_kernelPKfPfii --------------------------
	.section	.nv.info._Z23matrix_transpose_kernelPKfPfii,"",@"SHT_CUDA_INFO"
	.sectionflags	@""
	.align	4


	//----- nvinfo : EIATTR_CUDA_API_VERSION
	.align		4
        /*0000*/ 	.byte	0x04, 0x37
        /*0002*/ 	.short	(.L_7 - .L_6)
.L_6:
        /*0004*/ 	.word	0x00000082


	//----- nvinfo : EIATTR_KPARAM_INFO
	.align		4
.L_7:
        /*0008*/ 	.byte	0x04, 0x17
        /*000a*/ 	.short	(.L_9 - .L_8)
.L_8:
        /*000c*/ 	.word	0x00000000
        /*0010*/ 	.short	0x0003
        /*0012*/ 	.short	0x0014
        /*0014*/ 	.byte	0x00, 0xf0, 0x11, 0x00


	//----- nvinfo : EIATTR_KPARAM_INFO
	.align		4
.L_9:
        /*0018*/ 	.byte	0x04, 0x17
        /*001a*/ 	.short	(.L_11 - .L_10)
.L_10:
        /*001c*/ 	.word	0x00000000
        /*0020*/ 	.short	0x0002
        /*0022*/ 	.short	0x0010
        /*0024*/ 	.byte	0x00, 0xf0, 0x11, 0x00


	//----- nvinfo : EIATTR_KPARAM_INFO
	.align		4
.L_11:
        /*0028*/ 	.byte	0x04, 0x17
        /*002a*/ 	.short	(.L_13 - .L_12)
.L_12:
        /*002c*/ 	.word	0x00000000
        /*0030*/ 	.short	0x0001
        /*0032*/ 	.short	0x0008
        /*0034*/ 	.byte	0x00, 0xf5, 0x21, 0x00


	//----- nvinfo : EIATTR_KPARAM_INFO
	.align		4
.L_13:
        /*0038*/ 	.byte	0x04, 0x17
        /*003a*/ 	.short	(.L_15 - .L_14)
.L_14:
        /*003c*/ 	.word	0x00000000
        /*0040*/ 	.short	0x0000
        /*0042*/ 	.short	0x0000
        /*0044*/ 	.byte	0x00, 0xf5, 0x21, 0x00


	//----- nvinfo : EIATTR_SPARSE_MMA_MASK
	.align		4
.L_15:
        /*0048*/ 	.byte	0x03, 0x50
        /*004a*/ 	.short	0x0000


	//----- nvinfo : EIATTR_MAXREG_COUNT
	.align		4
        /*004c*/ 	.byte	0x03, 0x1b
        /*004e*/ 	.short	0x00ff


	//----- nvinfo : EIATTR_MERCURY_ISA_VERSION
	.align		4
        /*0050*/ 	.byte	0x03, 0x5f
        /*0052*/ 	.short	0x0101


	//----- nvinfo : EIATTR_VRC_CTA_INIT_COUNT
	.align		4
        /*0054*/ 	.byte	0x02, 0x4a
	.zero		1
	.zero		1


	//----- nvinfo : EIATTR_EXIT_INSTR_OFFSETS
	.align		4
        /*0058*/ 	.byte	0x04, 0x1c
        /*005a*/ 	.short	(.L_17 - .L_16)


	//   ....[0]....
.L_16:
        /*005c*/ 	.word	0x000000c0


	//   ....[1]....
        /*0060*/ 	.word	0x00000160


	//----- nvinfo : EIATTR_CBANK_PARAM_SIZE
	.align		4
.L_17:
        /*0064*/ 	.byte	0x03, 0x19
        /*0066*/ 	.short	0x0018


	//----- nvinfo : EIATTR_PARAM_CBANK
	.align		4
        /*0068*/ 	.byte	0x04, 0x0a
        /*006a*/ 	.short	(.L_19 - .L_18)
	.align		4
.L_18:
        /*006c*/ 	.word	index@(.nv.constant0._Z23matrix_transpose_kernelPKfPfii)
        /*0070*/ 	.short	0x0380
        /*0072*/ 	.short	0x0018


	//----- nvinfo : EIATTR_SW_WAR
	.align		4
.L_19:
        /*0074*/ 	.byte	0x04, 0x36
        /*0076*/ 	.short	(.L_21 - .L_20)
.L_20:
        /*0078*/ 	.word	0x00000008
.L_21:


//--------------------- .nv.callgraph             --------------------------
	.section	.nv.callgraph,"",@"SHT_CUDA_CALLGRAPH"
	.align	4
	.sectionentsize	8
	.align		4
        /*0000*/ 	.word	0x00000000
	.align		4
        /*0004*/ 	.word	0xffffffff
	.align		4
        /*0008*/ 	.word	0x00000000
	.align		4
        /*000c*/ 	.word	0xfffffffe
	.align		4
        /*0010*/ 	.word	0x00000000
	.align		4
        /*0014*/ 	.word	0xfffffffd
	.align		4
        /*0018*/ 	.word	0x00000000
	.align		4
        /*001c*/ 	.word	0xfffffffc


//--------------------- .text._Z23matrix_transpose_kernelPKfPfii --------------------------
	.section	.text._Z23matrix_transpose_kernelPKfPfii,"ax",@progbits
	.align	128
        .global         _Z23matrix_transpose_kernelPKfPfii
        .type           _Z23matrix_transpose_kernelPKfPfii,@function
        .size           _Z23matrix_transpose_kernelPKfPfii,(.L_x_1 - _Z23matrix_transpose_kernelPKfPfii)
        .other          _Z23matrix_transpose_kernelPKfPfii,@"STO_CUDA_ENTRY STV_DEFAULT"
_Z23matrix_transpose_kernelPKfPfii:
.text._Z23matrix_transpose_kernelPKfPfii:
[----:B------:R-:W-:Y:S01]  /*0000*/  LDC R1, c[0x0][0x37c] ;  /* 0x0000df00ff017b82 */ /* 0x000fe20000000800 */
[----:B------:R-:W0:Y:S07]  /*0010*/  S2R R2, SR_TID.Y ;  /* 0x0000000000027919 */ /* 0x000e2e0000002200 */
[----:B------:R-:W1:Y:S01]  /*0020*/  LDC R0, c[0x0][0x360] ;  /* 0x0000d800ff007b82 */ /* 0x000e620000000800 */
[----:B------:R-:W2:Y:S01]  /*0030*/  LDCU.64 UR6, c[0x0][0x390] ;  /* 0x00007200ff0677ac */ /* 0x000ea20008000a00 */
[----:B------:R-:W1:Y:S06]  /*0040*/  S2R R3, SR_TID.X ;  /* 0x0000000000037919 */ /* 0x000e6c0000002100 */
[----:B------:R-:W0:Y:S08]  /*0050*/  S2UR UR5, SR_CTAID.Y ;  /* 0x00000000000579c3 */ /* 0x000e300000002600 */
[----:B------:R-:W0:Y:S08]  /*0060*/  LDC R7, c[0x0][0x364] ;  /* 0x0000d900ff077b82 */ /* 0x000e300000000800 */
[----:B------:R-:W1:Y:S01]  /*0070*/  S2UR UR4, SR_CTAID.X ;  /* 0x00000000000479c3 */ /* 0x000e620000002500 */
[----:B0-----:R-:W-:-:S05]  /*0080*/  IMAD R7, R7, UR5, R2 ;  /* 0x0000000507077c24 */ /* 0x001fca000f8e0202 */
[----:B--2---:R-:W-:Y:S01]  /*0090*/  ISETP.GE.AND P0, PT, R7, UR7, PT ;  /* 0x0000000707007c0c */ /* 0x004fe2000bf06270 */
[----:B-1----:R-:W-:-:S05]  /*00a0*/  IMAD R0, R0, UR4, R3 ;  /* 0x0000000400007c24 */ /* 0x002fca000f8e0203 */
[----:B------:R-:W-:-:S13]  /*00b0*/  ISETP.GE.OR P0, PT, R0, UR6, P0 ;  /* 0x0000000600007c0c */ /* 0x000fda0008706670 */
[----:B------:R-:W-:Y:S05]  /*00c0*/  @P0 EXIT ;  /* 0x000000000000094d */ /* 0x000fea0003800000 */
[----:B------:R-:W0:Y:S01]  /*00d0*/  LDC.64 R2, c[0x0][0x380] ;  /* 0x0000e000ff027b82 */ /* 0x000e220000000a00 */
[----:B------:R-:W1:Y:S01]  /*00e0*/  LDCU.64 UR4, c[0x0][0x358] ;  /* 0x00006b00ff0477ac */ /* 0x000e620008000a00 */
[----:B------:R-:W-:-:S04]  /*00f0*/  IMAD R5, R7, UR6, R0 ;  /* 0x0000000607057c24 */ /* 0x000fc8000f8e0200 */
[----:B0-----:R-:W-:Y:S02]  /*0100*/  IMAD.WIDE R2, R5, 0x4, R2 ;  /* 0x0000000405027825 */ /* 0x001fe400078e0202 */
[----:B------:R-:W0:Y:S04]  /*0110*/  LDC.64 R4, c[0x0][0x388] ;  /* 0x0000e200ff047b82 */ /* 0x000e280000000a00 */
[----:B-1----:R-:W2:Y:S01]  /*0120*/  LDG.E R3, desc[UR4][R2.64] ;  /* 0x0000000402037981 */ /* 0x002ea2000c1e1900 */
[----:B------:R-:W-:-:S04]  /*0130*/  IMAD R7, R0, UR7, R7 ;  /* 0x0000000700077c24 */ /* 0x000fc8000f8e0207 */
[----:B0-----:R-:W-:-:S05]  /*0140*/  IMAD.WIDE R4, R7, 0x4, R4 ;  /* 0x0000000407047825 */ /* 0x001fca00078e0204 */
[----:B--2---:R-:W-:Y:S01]  /*0150*/  STG.E desc[UR4][R4.64], R3 ;  /* 0x0000000304007986 */ /* 0x004fe2000c101904 */
[----:B------:R-:W-:Y:S05]  /*0160*/  EXIT ;  /* 0x000000000000794d */ /* 0x000fea0003800000 */
.L_x_0:
[----:B------:R-:W-:-:S00]  /*0170*/  BRA `(.L_x_0) ;  /* 0xfffffffc00fc7947 */ /* 0x000fc0000383ffff */
[----:B------:R-:W-:-:S00]  /*0180*/  NOP ;  /* 0x0000000000007918 */ /* 0x000fc00000000000 */
[----:B------:R-:W-:-:S00]  /*0190*/  NOP ;  /* 0x0000000000007918 */ /* 0x000fc00000000000 */
[----:B------:R-:W-:-:S00]  /*01a0*/  NOP ;  /* 0x0000000000007918 */ /* 0x000fc00000000000 */
[----:B------:R-:W-:-:S00]  /*01b0*/  NOP ;  /* 0x0000000000007918 */ /* 0x000fc00000000000 */
[----:B------:R-:W-:-:S00]  /*01c0*/  NOP ;  /* 0x0000000000007918 */ /* 0x000fc00000000000 */
[----:B------:R-:W-:-:S00]  /*01d0*/  NOP ;  /* 0x0000000000007918 */ /* 0x000fc00000000000 */
[----:B------:R-:W-:-:S00]  /*01e0*/  NOP ;  /* 0x0000000000007918 */ /* 0x000fc00000000000 */
[----:B------:R-:W-:-:S00]  /*01f0*/  NOP ;  /* 0x0000000000007918 */ /* 0x000fc00000000000 */
.L_x_1:


//--------------------- .nv.shared.reserved.0     --------------------------
	.section	.nv.shared.reserved.0,"aw",@nobits
	.weak		__nv_reservedSMEM_offset_0_alias
	.size		__nv_reservedSMEM_offset_0_alias, 0, 64
	.other		__nv_reservedSMEM_offset_0_alias,@"STO_CUDA_RESERVED_SHARED STV_DEFAULT"
__nv_reservedSMEM_offset_0_alias:
	.zero		0
	.zero		64


//--------------------- .nv.constant0._Z23matrix_transpose_kernelPKfPfii --------------------------
	.section	.nv.constant0._Z23matrix_transpose_kernelPKfPfii,"a",@progbits
	.sectionflags	@""
	.align	4
.nv.constant0._Z23matrix_transpose_kernelPKfPfii:
	.zero		920


//--------------------- SYMBOLS --------------------------

	.type		.nv.reservedSmem.offset0,@object
	.size		.nv.reservedSmem.offset0,0x4
